	.headerflags	@"EF_CUDA_TEXMODE_UNIFIED EF_CUDA_64BIT_ADDRESS EF_CUDA_ACCELERATORS EF_CUDA_SM90 EF_CUDA_VIRTUAL_SM(EF_CUDA_SM90)"
	.elftype	@"ET_EXEC"


//--------------------- .nv.info                  --------------------------
	.section	.nv.info,"",@"SHT_CUDA_INFO"
	.align	4


	//----- nvinfo : EIATTR_REGCOUNT
	.align		4
        /*0000*/ 	.byte	0x04, 0x2f
        /*0002*/ 	.short	(.L_3 - .L_2)
	.align		4
.L_2:
        /*0004*/ 	.word	index@(triton_poi_fused__native_batch_norm_legit_no_training_silu_13)
        /*0008*/ 	.word	0x00000017


	//----- nvinfo : EIATTR_MIN_STACK_SIZE
	.align		4
.L_3:
        /*000c*/ 	.byte	0x04, 0x12
        /*000e*/ 	.short	(.L_5 - .L_4)
	.align		4
.L_4:
        /*0010*/ 	.word	index@(triton_poi_fused__native_batch_norm_legit_no_training_silu_13)
        /*0014*/ 	.word	0x00000000


	//----- nvinfo : EIATTR_FRAME_SIZE
	.align		4
.L_5:
        /*0018*/ 	.byte	0x04, 0x11
        /*001a*/ 	.short	(.L_7 - .L_6)
	.align		4
.L_6:
        /*001c*/ 	.word	index@(triton_poi_fused__native_batch_norm_legit_no_training_silu_13)
        /*0020*/ 	.word	0x00000000


	//----- nvinfo : EIATTR_MIN_STACK_SIZE
	.align		4
.L_7:
        /*0024*/ 	.byte	0x04, 0x12
        /*0026*/ 	.short	(.L_9 - .L_8)
	.align		4
.L_8:
        /*0028*/ 	.word	index@(triton_poi_fused__native_batch_norm_legit_no_training_silu_13)
        /*002c*/ 	.word	0x00000000
.L_9:


//--------------------- .nv.info.triton_poi_fused__native_batch_norm_legit_no_training_silu_13 --------------------------
	.section	.nv.info.triton_poi_fused__native_batch_norm_legit_no_training_silu_13,"",@"SHT_CUDA_INFO"
	.sectionflags	@""
	.align	4


	//----- nvinfo : EIATTR_CUDA_API_VERSION
	.align		4
        /*0000*/ 	.byte	0x04, 0x37
        /*0002*/ 	.short	(.L_11 - .L_10)
.L_10:
        /*0004*/ 	.word	0x0000007c


	//----- nvinfo : EIATTR_KPARAM_INFO
	.align		4
.L_11:
        /*0008*/ 	.byte	0x04, 0x17
        /*000a*/ 	.short	(.L_13 - .L_12)
.L_12:
        /*000c*/ 	.word	0x00000000
        /*0010*/ 	.short	0x0006
        /*0012*/ 	.short	0x0030
        /*0014*/ 	.byte	0x00, 0xf0, 0x11, 0x00


	//----- nvinfo : EIATTR_KPARAM_INFO
	.align		4
.L_13:
        /*0018*/ 	.byte	0x04, 0x17
        /*001a*/ 	.short	(.L_15 - .L_14)
.L_14:
        /*001c*/ 	.word	0x00000000
        /*0020*/ 	.short	0x0005
        /*0022*/ 	.short	0x0028
        /*0024*/ 	.byte	0x00, 0xf4, 0x21, 0x00


	//----- nvinfo : EIATTR_KPARAM_INFO
	.align		4
.L_15:
        /*0028*/ 	.byte	0x04, 0x17
        /*002a*/ 	.short	(.L_17 - .L_16)
.L_16:
        /*002c*/ 	.word	0x00000000
        /*0030*/ 	.short	0x0004
        /*0032*/ 	.short	0x0020
        /*0034*/ 	.byte	0x00, 0xf4, 0x21, 0x00


	//----- nvinfo : EIATTR_KPARAM_INFO
	.align		4
.L_17:
        /*0038*/ 	.byte	0x04, 0x17
        /*003a*/ 	.short	(.L_19 - .L_18)
.L_18:
        /*003c*/ 	.word	0x00000000
        /*0040*/ 	.short	0x0003
        /*0042*/ 	.short	0x0018
        /*0044*/ 	.byte	0x00, 0xf4, 0x21, 0x00


	//----- nvinfo : EIATTR_KPARAM_INFO
	.align		4
.L_19:
        /*0048*/ 	.byte	0x04, 0x17
        /*004a*/ 	.short	(.L_21 - .L_20)
.L_20:
        /*004c*/ 	.word	0x00000000
        /*0050*/ 	.short	0x0002
        /*0052*/ 	.short	0x0010
        /*0054*/ 	.byte	0x00, 0xf4, 0x21, 0x00


	//----- nvinfo : EIATTR_KPARAM_INFO
	.align		4
.L_21:
        /*0058*/ 	.byte	0x04, 0x17
        /*005a*/ 	.short	(.L_23 - .L_22)
.L_22:
        /*005c*/ 	.word	0x00000000
        /*0060*/ 	.short	0x0001
        /*0062*/ 	.short	0x0008
        /*0064*/ 	.byte	0x00, 0xf4, 0x21, 0x00


	//----- nvinfo : EIATTR_KPARAM_INFO
	.align		4
.L_23:
        /*0068*/ 	.byte	0x04, 0x17
        /*006a*/ 	.short	(.L_25 - .L_24)
.L_24:
        /*006c*/ 	.word	0x00000000
        /*0070*/ 	.short	0x0000
        /*0072*/ 	.short	0x0000
        /*0074*/ 	.byte	0x00, 0xf4, 0x21, 0x00


	//----- nvinfo : EIATTR_SPARSE_MMA_MASK
	.align		4
.L_25:
        /*0078*/ 	.byte	0x03, 0x50
        /*007a*/ 	.short	0x0000


	//----- nvinfo : EIATTR_MAXREG_COUNT
	.align		4
        /*007c*/ 	.byte	0x03, 0x1b
        /*007e*/ 	.short	0x00ff


	//----- nvinfo : EIATTR_EXIT_INSTR_OFFSETS
	.align		4
        /*0080*/ 	.byte	0x04, 0x1c
        /*0082*/ 	.short	(.L_27 - .L_26)


	//   ....[0]....
.L_26:
        /*0084*/ 	.word	0x00000580


	//   ....[1]....
        /*0088*/ 	.word	0x000005a0


	//----- nvinfo : EIATTR_REQNTID
	.align		4
.L_27:
        /*008c*/ 	.byte	0x04, 0x10
        /*008e*/ 	.short	(.L_29 - .L_28)
.L_28:
        /*0090*/ 	.word	0x00000080
        /*0094*/ 	.word	0x00000001
        /*0098*/ 	.word	0x00000001


	//----- nvinfo : EIATTR_CBANK_PARAM_SIZE
	.align		4
.L_29:
        /*009c*/ 	.byte	0x03, 0x19
        /*009e*/ 	.short	0x0034


	//----- nvinfo : EIATTR_PARAM_CBANK
	.align		4
        /*00a0*/ 	.byte	0x04, 0x0a
        /*00a2*/ 	.short	(.L_31 - .L_30)
	.align		4
.L_30:
        /*00a4*/ 	.word	index@(.nv.constant0.triton_poi_fused__native_batch_norm_legit_no_training_silu_13)
        /*00a8*/ 	.short	0x0210
        /*00aa*/ 	.short	0x0034


	//----- nvinfo : EIATTR_SW_WAR
	.align		4
.L_31:
        /*00ac*/ 	.byte	0x04, 0x36
        /*00ae*/ 	.short	(.L_33 - .L_32)
.L_32:
        /*00b0*/ 	.word	0x00000008
.L_33:


//--------------------- .nv.callgraph             --------------------------
	.section	.nv.callgraph,"",@"SHT_CUDA_CALLGRAPH"
	.align	4
	.sectionentsize	8
	.align		4
        /*0000*/ 	.word	0x00000000
	.align		4
        /*0004*/ 	.word	0xffffffff
	.align		4
        /*0008*/ 	.word	0x00000000
	.align		4
        /*000c*/ 	.word	0xfffffffe
	.align		4
        /*0010*/ 	.word	0x00000000
	.align		4
        /*0014*/ 	.word	0xfffffffd
	.align		4
        /*0018*/ 	.word	0x00000000
	.align		4
        /*001c*/ 	.word	0xfffffffc


//--------------------- .nv.constant4             --------------------------
	.section	.nv.constant4,"a",@progbits
	.align	8
	.align		8
.nv.constant4:
        /*0000*/ 	.dword	_$_str
	.align		8
        /*0008*/ 	.dword	_$_str_$_2


//--------------------- .text.triton_poi_fused__native_batch_norm_legit_no_training_silu_13 --------------------------
	.section	.text.triton_poi_fused__native_batch_norm_legit_no_training_silu_13,"ax",@progbits
	.align	128
        .global         triton_poi_fused__native_batch_norm_legit_no_training_silu_13
        .type           triton_poi_fused__native_batch_norm_legit_no_training_silu_13,@function
        .size           triton_poi_fused__native_batch_norm_legit_no_training_silu_13,(.L_x_1 - triton_poi_fused__native_batch_norm_legit_no_training_silu_13)
        .other          triton_poi_fused__native_batch_norm_legit_no_training_silu_13,@"STO_CUDA_ENTRY STV_DEFAULT"
triton_poi_fused__native_batch_norm_legit_no_training_silu_13:
.text.triton_poi_fused__native_batch_norm_legit_no_training_silu_13:
[----:B------:R-:W0:Y:S01]  /*0000*/  LDC R1, c[0x0][0x28] ;  /* 0x00000a00ff017b82 */ /* 0x000e220000000800 */
[----:B------:R-:W1:Y:S07]  /*0010*/  S2R R0, SR_TID.X ;  /* 0x0000000000007919 */ /* 0x000e6e0000002100 */
[----:B------:R-:W2:Y:S01]  /*0020*/  LDC.64 R8, c[0x0][0x228] ;  /* 0x00008a00ff087b82 */ /* 0x000ea20000000a00 */
[----:B------:R-:W-:Y:S01]  /*0030*/  ULDC.64 UR4, c[0x0][0x208] ;  /* 0x0000820000047ab9 */ /* 0x000fe20000000a00 */
[----:B------:R-:W3:Y:S06]  /*0040*/  S2R R5, SR_CTAID.X ;  /* 0x0000000000057919 */ /* 0x000eec0000002500 */
[----:B------:R-:W4:Y:S08]  /*0050*/  LDC.64 R14, c[0x0][0x220] ;  /* 0x00008800ff0e7b82 */ /* 0x000f300000000a00 */
[----:B------:R-:W5:Y:S08]  /*0060*/  LDC.64 R12, c[0x0][0x218] ;  /* 0x00008600ff0c7b82 */ /* 0x000f700000000a00 */
[----:B------:R-:W5:Y:S01]  /*0070*/  LDC.64 R16, c[0x0][0x230] ;  /* 0x00008c00ff107b82 */ /* 0x000f620000000a00 */
[----:B-1----:R-:W-:-:S07]  /*0080*/  SHF.L.U32 R0, R0, 0x1, RZ ;  /* 0x0000000100007819 */ /* 0x002fce00000006ff */
[----:B------:R-:W1:Y:S01]  /*0090*/  LDC.64 R18, c[0x0][0x238] ;  /* 0x00008e00ff127b82 */ /* 0x000e620000000a00 */
[----:B---3--:R-:W-:Y:S02]  /*00a0*/  SHF.R.S32.HI R3, RZ, 0x17, R5 ;  /* 0x00000017ff037819 */ /* 0x008fe40000011405 */
[----:B------:R-:W-:Y:S02]  /*00b0*/  LOP3.LUT R0, R0, 0xfe, RZ, 0xc0, !PT ;  /* 0x000000fe00007812 */ /* 0x000fe400078ec0ff */
[----:B------:R-:W-:Y:S02]  /*00c0*/  SGXT R3, R3, 0x1 ;  /* 0x000000010303781a */ /* 0x000fe40000000200 */
[----:B------:R-:W-:-:S04]  /*00d0*/  LEA R0, R5, R0, 0x8 ;  /* 0x0000000005007211 */ /* 0x000fc800078e40ff */
[----:B------:R-:W-:Y:S02]  /*00e0*/  LEA.HI R3, R3, R0, RZ, 0x8 ;  /* 0x0000000003037211 */ /* 0x000fe400078f40ff */
[----:B------:R-:W-:Y:S02]  /*00f0*/  ISETP.GE.AND P0, PT, R0, 0x400, PT ;  /* 0x000004000000780c */ /* 0x000fe40003f06270 */
[----:B------:R-:W-:-:S04]  /*0100*/  LOP3.LUT R3, R3, 0xffffff00, RZ, 0xc0, !PT ;  /* 0xffffff0003037812 */ /* 0x000fc800078ec0ff */
[----:B------:R-:W-:Y:S02]  /*0110*/  IADD3 R11, R0, -R3, RZ ;  /* 0x80000003000b7210 */ /* 0x000fe40007ffe0ff */
[----:B------:R-:W-:-:S03]  /*0120*/  CS2R R2, SRZ ;  /* 0x0000000000027805 */ /* 0x000fc6000001ff00 */
[----:B--2---:R-:W-:-:S05]  /*0130*/  IMAD.WIDE R8, R11, 0x4, R8 ;  /* 0x000000040b087825 */ /* 0x004fca00078e0208 */
[----:B------:R2:W3:Y:S01]  /*0140*/  @!P0 LDG.E.EL.64 R2, desc[UR4][R8.64] ;  /* 0x0000000408028981 */ /* 0x0004e2000c2e1b00 */
[----:B------:R-:W-:Y:S02]  /*0150*/  CS2R R4, SRZ ;  /* 0x0000000000047805 */ /* 0x000fe4000001ff00 */
[----:B------:R-:W-:Y:S01]  /*0160*/  CS2R R6, SRZ ;  /* 0x0000000000067805 */ /* 0x000fe2000001ff00 */
[----:B----4-:R-:W-:-:S04]  /*0170*/  IMAD.WIDE R14, R11, 0x4, R14 ;  /* 0x000000040b0e7825 */ /* 0x010fc800078e020e */
[----:B-----5:R-:W-:Y:S01]  /*0180*/  IMAD.WIDE R12, R0, 0x4, R12 ;  /* 0x00000004000c7825 */ /* 0x020fe200078e020c */
[----:B------:R4:W5:Y:S01]  /*0190*/  @!P0 LDG.E.EL.64 R4, desc[UR4][R14.64] ;  /* 0x000000040e048981 */ /* 0x000962000c2e1b00 */
[----:B--2---:R-:W-:Y:S02]  /*01a0*/  CS2R R8, SRZ ;  /* 0x0000000000087805 */ /* 0x004fe4000001ff00 */
[C---:B0-----:R-:W-:Y:S01]  /*01b0*/  IMAD.WIDE R16, R11.reuse, 0x4, R16 ;  /* 0x000000040b107825 */ /* 0x041fe200078e0210 */
[----:B------:R0:W5:Y:S03]  /*01c0*/  @!P0 LDG.E.64 R6, desc[UR4][R12.64] ;  /* 0x000000040c068981 */ /* 0x000166000c1e1b00 */
[----:B-1----:R-:W-:Y:S01]  /*01d0*/  IMAD.WIDE R18, R11, 0x4, R18 ;  /* 0x000000040b127825 */ /* 0x002fe200078e0212 */
[----:B------:R-:W-:-:S04]  /*01e0*/  CS2R R10, SRZ ;  /* 0x00000000000a7805 */ /* 0x000fc8000001ff00 */
[----:B------:R-:W2:Y:S04]  /*01f0*/  @!P0 LDG.E.EL.64 R8, desc[UR4][R18.64] ;  /* 0x0000000412088981 */ /* 0x000ea8000c2e1b00 */
[----:B------:R-:W2:Y:S01]  /*0200*/  @!P0 LDG.E.EL.64 R10, desc[UR4][R16.64] ;  /* 0x00000004100a8981 */ /* 0x000ea2000c2e1b00 */
[----:B---3--:R-:W-:Y:S01]  /*0210*/  FADD R2, R2, 0.0010000000474974513054 ;  /* 0x3a83126f02027421 */ /* 0x008fe20000000000 */
[----:B------:R-:W-:-:S03]  /*0220*/  FADD R3, R3, 0.0010000000474974513054 ;  /* 0x3a83126f03037421 */ /* 0x000fc60000000000 */
[----:B------:R-:W1:Y:S08]  /*0230*/  MUFU.SQRT R20, R2 ;  /* 0x0000000200147308 */ /* 0x000e700000002000 */
[----:B----4-:R-:W3:Y:S01]  /*0240*/  MUFU.SQRT R14, R3 ;  /* 0x00000003000e7308 */ /* 0x010ee20000002000 */
[C---:B-1----:R-:W-:Y:S02]  /*0250*/  FSETP.GT.AND P1, PT, R20.reuse, 8.50705917302346158658e+37, PT ;  /* 0x7e8000001400780b */ /* 0x042fe40003f24000 */
[----:B------:R-:W-:-:S02]  /*0260*/  FSETP.GEU.AND P3, PT, R20, 1.175494350822287508e-38, PT ;  /* 0x008000001400780b */ /* 0x000fc40003f6e000 */
[C---:B---3--:R-:W-:Y:S02]  /*0270*/  FSETP.GT.AND P2, PT, R14.reuse, 8.50705917302346158658e+37, PT ;  /* 0x7e8000000e00780b */ /* 0x048fe40003f44000 */
[----:B------:R-:W-:-:S07]  /*0280*/  FSETP.GEU.AND P4, PT, R14, 1.175494350822287508e-38, PT ;  /* 0x008000000e00780b */ /* 0x000fce0003f8e000 */
[----:B------:R-:W-:Y:S01]  /*0290*/  @P1 FMUL R20, R20, 0.25 ;  /* 0x3e80000014141820 */ /* 0x000fe20000400000 */
[----:B------:R-:W-:-:S03]  /*02a0*/  HFMA2.MMA R2, -RZ, RZ, 1.625, 0 ;  /* 0x3e800000ff027435 */ /* 0x000fc600000001ff */
[----:B------:R-:W-:Y:S01]  /*02b0*/  @!P3 FMUL R20, R20, 16777216 ;  /* 0x4b8000001414b820 */ /* 0x000fe20000400000 */
[----:B------:R-:W-:-:S05]  /*02c0*/  @P2 FMUL R14, R14, 0.25 ;  /* 0x3e8000000e0e2820 */ /* 0x000fca0000400000 */
[----:B------:R-:W1:Y:S01]  /*02d0*/  MUFU.RCP R20, R20 ;  /* 0x0000001400147308 */ /* 0x000e620000001000 */
[----:B------:R-:W-:Y:S01]  /*02e0*/  @!P4 FMUL R14, R14, 16777216 ;  /* 0x4b8000000e0ec820 */ /* 0x000fe20000400000 */
[----:B------:R-:W-:-:S06]  /*02f0*/  FSEL R3, R2, 1, P1 ;  /* 0x3f80000002037808 */ /* 0x000fcc0000800000 */
[----:B------:R-:W3:Y:S01]  /*0300*/  MUFU.RCP R14, R14 ;  /* 0x0000000e000e7308 */ /* 0x000ee20000001000 */
[----:B------:R-:W-:Y:S01]  /*0310*/  @!P3 FMUL R3, R3, 16777216 ;  /* 0x4b8000000303b820 */ /* 0x000fe20000400000 */
[----:B0-----:R-:W-:Y:S01]  /*0320*/  FSEL R13, R2, 1, P2 ;  /* 0x3f800000020d7808 */ /* 0x001fe20001000000 */
[----:B-----5:R-:W-:Y:S02]  /*0330*/  FADD R4, -R4, R6 ;  /* 0x0000000604047221 */ /* 0x020fe40000000100 */
[----:B-1----:R-:W-:Y:S02]  /*0340*/  FMUL R3, R20, R3 ;  /* 0x0000000314037220 */ /* 0x002fe40000400000 */
[----:B------:R-:W-:Y:S01]  /*0350*/  @!P4 FMUL R13, R13, 16777216 ;  /* 0x4b8000000d0dc820 */ /* 0x000fe20000400000 */
[----:B------:R-:W-:Y:S01]  /*0360*/  FADD R5, -R5, R7 ;  /* 0x0000000705057221 */ /* 0x000fe20000000100 */
[----:B------:R-:W-:Y:S02]  /*0370*/  FMUL R3, R4, R3 ;  /* 0x0000000304037220 */ /* 0x000fe40000400000 */
[----:B---3--:R-:W-:-:S02]  /*0380*/  FMUL R4, R14, R13 ;  /* 0x0000000d0e047220 */ /* 0x008fc40000400000 */
[----:B--2---:R-:W-:Y:S02]  /*0390*/  FFMA R8, R3, R10, R8 ;  /* 0x0000000a03087223 */ /* 0x004fe40000000008 */
[----:B------:R-:W-:Y:S02]  /*03a0*/  FMUL R4, R5, R4 ;  /* 0x0000000405047220 */ /* 0x000fe40000400000 */
[----:B------:R-:W-:Y:S02]  /*03b0*/  FADD R3, RZ, -R8 ;  /* 0x80000008ff037221 */ /* 0x000fe40000000000 */
[----:B------:R-:W-:Y:S02]  /*03c0*/  FFMA R9, R4, R11, R9 ;  /* 0x0000000b04097223 */ /* 0x000fe40000000009 */
[----:B------:R-:W-:Y:S02]  /*03d0*/  FMUL R4, R3, 1.4426950216293334961 ;  /* 0x3fb8aa3b03047820 */ /* 0x000fe40000400000 */
[----:B------:R-:W-:-:S04]  /*03e0*/  FADD R3, RZ, -R9 ;  /* 0x80000009ff037221 */ /* 0x000fc80000000000 */
[----:B------:R-:W-:Y:S01]  /*03f0*/  FMUL R6, R3, 1.4426950216293334961 ;  /* 0x3fb8aa3b03067820 */ /* 0x000fe20000400000 */
[----:B------:R-:W-:-:S04]  /*0400*/  FSETP.GEU.AND P1, PT, R4, -126, PT ;  /* 0xc2fc00000400780b */ /* 0x000fc80003f2e000 */
[----:B------:R-:W-:-:S09]  /*0410*/  FSETP.GEU.AND P2, PT, R6, -126, PT ;  /* 0xc2fc00000600780b */ /* 0x000fd20003f4e000 */
[----:B------:R-:W-:-:S04]  /*0420*/  @!P1 FMUL R4, R4, 0.5 ;  /* 0x3f00000004049820 */ /* 0x000fc80000400000 */
[----:B------:R-:W-:Y:S01]  /*0430*/  @!P2 FMUL R6, R6, 0.5 ;  /* 0x3f0000000606a820 */ /* 0x000fe20000400000 */
[----:B------:R-:W0:Y:S08]  /*0440*/  MUFU.EX2 R3, R4 ;  /* 0x0000000400037308 */ /* 0x000e300000000800 */
[----:B------:R-:W1:Y:S01]  /*0450*/  MUFU.EX2 R5, R6 ;  /* 0x0000000600057308 */ /* 0x000e620000000800 */
[----:B0-----:R-:W-:-:S04]  /*0460*/  @!P1 FMUL R3, R3, R3 ;  /* 0x0000000303039220 */ /* 0x001fc80000400000 */
[----:B------:R-:W-:Y:S01]  /*0470*/  FADD R7, R3, 1 ;  /* 0x3f80000003077421 */ /* 0x000fe20000000000 */
[----:B-1----:R-:W-:-:S04]  /*0480*/  @!P2 FMUL R5, R5, R5 ;  /* 0x000000050505a220 */ /* 0x002fc80000400000 */
[----:B------:R-:W-:Y:S01]  /*0490*/  FADD R10, R5, 1 ;  /* 0x3f800000050a7421 */ /* 0x000fe20000000000 */
[----:B------:R-:W-:Y:S01]  /*04a0*/  FSETP.GT.AND P1, PT, R7, 8.50705917302346158658e+37, PT ;  /* 0x7e8000000700780b */ /* 0x000fe20003f24000 */
[----:B------:R-:W0:Y:S03]  /*04b0*/  LDC.64 R4, c[0x0][0x210] ;  /* 0x00008400ff047b82 */ /* 0x000e260000000a00 */
[----:B------:R-:W-:-:S09]  /*04c0*/  FSETP.GT.AND P2, PT, R10, 8.50705917302346158658e+37, PT ;  /* 0x7e8000000a00780b */ /* 0x000fd20003f44000 */
[----:B------:R-:W-:-:S04]  /*04d0*/  @P1 FMUL R7, R7, 0.25 ;  /* 0x3e80000007071820 */ /* 0x000fc80000400000 */
[----:B------:R-:W-:Y:S02]  /*04e0*/  @P2 FMUL R10, R10, 0.25 ;  /* 0x3e8000000a0a2820 */ /* 0x000fe40000400000 */
[----:B------:R-:W1:Y:S08]  /*04f0*/  MUFU.RCP R7, R7 ;  /* 0x0000000700077308 */ /* 0x000e700000001000 */
[----:B------:R-:W2:Y:S01]  /*0500*/  MUFU.RCP R10, R10 ;  /* 0x0000000a000a7308 */ /* 0x000ea20000001000 */
[----:B------:R-:W-:-:S02]  /*0510*/  FSEL R6, R2, 1, P1 ;  /* 0x3f80000002067808 */ /* 0x000fc40000800000 */
[----:B------:R-:W-:-:S03]  /*0520*/  FSEL R3, R2, 1, P2 ;  /* 0x3f80000002037808 */ /* 0x000fc60001000000 */
[----:B-1----:R-:W-:-:S04]  /*0530*/  FMUL R11, R7, R6 ;  /* 0x00000006070b7220 */ /* 0x002fc80000400000 */
[----:B------:R-:W-:Y:S01]  /*0540*/  FMUL R8, R8, R11 ;  /* 0x0000000b08087220 */ /* 0x000fe20000400000 */
[----:B--2---:R-:W-:Y:S01]  /*0550*/  FMUL R6, R10, R3 ;  /* 0x000000030a067220 */ /* 0x004fe20000400000 */
[----:B0-----:R-:W-:-:S04]  /*0560*/  IMAD.WIDE R2, R0, 0x4, R4 ;  /* 0x0000000400027825 */ /* 0x001fc800078e0204 */
[----:B------:R-:W-:Y:S01]  /*0570*/  FMUL R9, R9, R6 ;  /* 0x0000000609097220 */ /* 0x000fe20000400000 */
[----:B------:R-:W-:Y:S06]  /*0580*/  @P0 EXIT ;  /* 0x000000000000094d */ /* 0x000fec0003800000 */
[----:B------:R-:W-:Y:S01]  /*0590*/  STG.E.64 desc[UR4][R2.64], R8 ;  /* 0x0000000802007986 */ /* 0x000fe2000c101b04 */
[----:B------:R-:W-:Y:S05]  /*05a0*/  EXIT ;  /* 0x000000000000794d */ /* 0x000fea0003800000 */
.L_x_0:
[----:B------:R-:W-:-:S00]  /*05b0*/  BRA `(.L_x_0) ;  /* 0xfffffffc00fc7947 */ /* 0x000fc0000383ffff */
[----:B------:R-:W-:-:S00]  /*05c0*/  NOP ;  /* 0x0000000000007918 */ /* 0x000fc00000000000 */
        /* <DEDUP_REMOVED lines=11> */
.L_x_1:


//--------------------- .nv.global.init           --------------------------
	.section	.nv.global.init,"aw",@progbits
.nv.global.init:
	.type		_$_str,@object
	.size		_$_str,(_$_str_$_2 - _$_str)
_$_str:
        /*0000*/ 	.byte	0x5f, 0x5f, 0x43, 0x55, 0x44, 0x41, 0x5f, 0x46, 0x54, 0x5a, 0x00
	.type		_$_str_$_2,@object
	.size		_$_str_$_2,(.L_1 - _$_str_$_2)
_$_str_$_2:
        /*000b*/ 	.byte	0x5f, 0x5f, 0x43, 0x55, 0x44, 0x41, 0x5f, 0x50, 0x52, 0x45, 0x43, 0x5f, 0x53, 0x51, 0x52, 0x54
        /*001b*/ 	.byte	0x00
.L_1:


//--------------------- .nv.constant0.triton_poi_fused__native_batch_norm_legit_no_training_silu_13 --------------------------
	.section	.nv.constant0.triton_poi_fused__native_batch_norm_legit_no_training_silu_13,"a",@progbits
	.sectionflags	@""
	.align	4
.nv.constant0.triton_poi_fused__native_batch_norm_legit_no_training_silu_13:
	.zero		580
